//
// Generated by NVIDIA NVVM Compiler
//
// Compiler Build ID: CL-36424714
// Cuda compilation tools, release 13.0, V13.0.88
// Based on NVVM 20.0.0
//

.version 9.0
.target sm_100
.address_size 64

	// .globl	_Z9vectorAddi
.global .align 4 .b8 d_a[16777216];
.global .align 4 .b8 d_b[16777216];
.global .align 4 .b8 d_c[16777216];

.visible .entry _Z9vectorAddi(
	.param .u32 _Z9vectorAddi_param_0
)
{
	.reg .pred 	%p<2>;
	.reg .b32 	%r<9>;
	.reg .b64 	%rd<8>;

	ld.param.u32 	%r2, [_Z9vectorAddi_param_0];
	mov.u32 	%r3, %ctaid.x;
	mov.u32 	%r4, %ntid.x;
	mov.u32 	%r5, %tid.x;
	mad.lo.s32 	%r1, %r3, %r4, %r5;
	setp.ge.s32 	%p1, %r1, %r2;
	@%p1 bra 	$L__BB0_2;
	mul.wide.s32 	%rd1, %r1, 4;
	mov.u64 	%rd2, d_a;
	add.s64 	%rd3, %rd2, %rd1;
	ld.global.u32 	%r6, [%rd3];
	mov.u64 	%rd4, d_b;
	add.s64 	%rd5, %rd4, %rd1;
	ld.global.u32 	%r7, [%rd5];
	add.s32 	%r8, %r7, %r6;
	mov.u64 	%rd6, d_c;
	add.s64 	%rd7, %rd6, %rd1;
	st.global.u32 	[%rd7], %r8;
$L__BB0_2:
	ret;

}


// ===== COMPILED SASS (sm_100) =====

	.target	sm_100

	.elftype	@"ET_EXEC"


//--------------------- .note.nv.tkinfo           --------------------------
	.section	.note.nv.tkinfo,"",@"SHT_NOTE"
	.sectionflags	@"SHF_NOTE_NV_TKINFO"
	.tkinfo
        /*0018*/ 	.word	0x00000002
        /*0030*/ 	.string	""
        /*0030*/ 	.string	"ptxas"
        /*0030*/ 	.string	"Cuda compilation tools, release 13.0, V13.0.88"
        /*0030*/ 	.string	"Build cuda_13.0.r13.0/compiler.36424714_0"
        /*0030*/ 	.string	"-arch sm_100 -m 64 "



//--------------------- .note.nv.cuinfo           --------------------------
	.section	.note.nv.cuinfo,"",@"SHT_NOTE"
	.sectionflags	@"SHF_NOTE_NV_CUINFO"
        /*0018*/ 	.short	0x0002
        /*001a*/ 	.short	0x0064
        /*001c*/ 	.short	0x0082
	.zero		2


//--------------------- .nv.info                  --------------------------
	.section	.nv.info,"",@"SHT_CUDA_INFO"
	.align	4


	//----- nvinfo : EIATTR_REGCOUNT
	.align		4
        /*0000*/ 	.byte	0x04, 0x2f
        /*0002*/ 	.short	(.L_4 - .L_3)
	.align		4
.L_3:
        /*0004*/ 	.word	index@(_Z9vectorAddi)
        /*0008*/ 	.word	0x0000000c


	//----- nvinfo : EIATTR_FRAME_SIZE
	.align		4
.L_4:
        /*000c*/ 	.byte	0x04, 0x11
        /*000e*/ 	.short	(.L_6 - .L_5)
	.align		4
.L_5:
        /*0010*/ 	.word	index@(_Z9vectorAddi)
        /*0014*/ 	.word	0x00000000


	//----- nvinfo : EIATTR_MIN_STACK_SIZE
	.align		4
.L_6:
        /*0018*/ 	.byte	0x04, 0x12
        /*001a*/ 	.short	(.L_8 - .L_7)
	.align		4
.L_7:
        /*001c*/ 	.word	index@(_Z9vectorAddi)
        /*0020*/ 	.word	0x00000000
.L_8:


//--------------------- .nv.compat                --------------------------
	.section	.nv.compat,"",@"SHT_CUDA_COMPAT_INFO"
	.align	4
        /*0000*/ 	.byte	0x02, 0x09, 0x00, 0x00, 0x02, 0x02, 0x01, 0x00, 0x02, 0x05, 0x05, 0x00, 0x03, 0x07, 0x01, 0x01
        /*0010*/ 	.byte	0x02, 0x03, 0x00, 0x00, 0x02, 0x06, 0x01, 0x00, 0x04, 0x0b, 0x08, 0x00, 0x09, 0x00, 0x00, 0x00
        /*0020*/ 	.byte	0x00, 0x00, 0x00, 0x00


//--------------------- .nv.info._Z9vectorAddi    --------------------------
	.section	.nv.info._Z9vectorAddi,"",@"SHT_CUDA_INFO"
	.sectionflags	@""
	.align	4


	//----- nvinfo : EIATTR_CUDA_API_VERSION
	.align		4
        /*0000*/ 	.byte	0x04, 0x37
        /*0002*/ 	.short	(.L_10 - .L_9)
.L_9:
        /*0004*/ 	.word	0x00000082


	//----- nvinfo : EIATTR_KPARAM_INFO
	.align		4
.L_10:
        /*0008*/ 	.byte	0x04, 0x17
        /*000a*/ 	.short	(.L_12 - .L_11)
.L_11:
        /*000c*/ 	.word	0x00000000
        /*0010*/ 	.short	0x0000
        /*0012*/ 	.short	0x0000
        /*0014*/ 	.byte	0x00, 0xf0, 0x11, 0x00


	//----- nvinfo : EIATTR_SPARSE_MMA_MASK
	.align		4
.L_12:
        /*0018*/ 	.byte	0x03, 0x50
        /*001a*/ 	.short	0x0000


	//----- nvinfo : EIATTR_MAXREG_COUNT
	.align		4
        /*001c*/ 	.byte	0x03, 0x1b
        /*001e*/ 	.short	0x00ff


	//----- nvinfo : EIATTR_MERCURY_ISA_VERSION
	.align		4
        /*0020*/ 	.byte	0x03, 0x5f
        /*0022*/ 	.short	0x0101


	//----- nvinfo : EIATTR_VRC_CTA_INIT_COUNT
	.align		4
        /*0024*/ 	.byte	0x02, 0x4a
	.zero		1
	.zero		1


	//----- nvinfo : EIATTR_EXIT_INSTR_OFFSETS
	.align		4
        /*0028*/ 	.byte	0x04, 0x1c
        /*002a*/ 	.short	(.L_14 - .L_13)


	//   ....[0]....
.L_13:
        /*002c*/ 	.word	0x00000070


	//   ....[1]....
        /*0030*/ 	.word	0x00000130


	//----- nvinfo : EIATTR_CBANK_PARAM_SIZE
	.align		4
.L_14:
        /*0034*/ 	.byte	0x03, 0x19
        /*0036*/ 	.short	0x0004


	//----- nvinfo : EIATTR_PARAM_CBANK
	.align		4
        /*0038*/ 	.byte	0x04, 0x0a
        /*003a*/ 	.short	(.L_16 - .L_15)
	.align		4
.L_15:
        /*003c*/ 	.word	index@(.nv.constant0._Z9vectorAddi)
        /*0040*/ 	.short	0x0380
        /*0042*/ 	.short	0x0004


	//----- nvinfo : EIATTR_SW_WAR
	.align		4
.L_16:
        /*0044*/ 	.byte	0x04, 0x36
        /*0046*/ 	.short	(.L_18 - .L_17)
.L_17:
        /*0048*/ 	.word	0x00000008
.L_18:


//--------------------- .nv.callgraph             --------------------------
	.section	.nv.callgraph,"",@"SHT_CUDA_CALLGRAPH"
	.align	4
	.sectionentsize	8
	.align		4
        /*0000*/ 	.word	0x00000000
	.align		4
        /*0004*/ 	.word	0xffffffff
	.align		4
        /*0008*/ 	.word	0x00000000
	.align		4
        /*000c*/ 	.word	0xfffffffe
	.align		4
        /*0010*/ 	.word	0x00000000
	.align		4
        /*0014*/ 	.word	0xfffffffd
	.align		4
        /*0018*/ 	.word	0x00000000
	.align		4
        /*001c*/ 	.word	0xfffffffc


//--------------------- .nv.constant4             --------------------------
	.section	.nv.constant4,"a",@progbits
	.align	8
	.align		8
.nv.constant4:
        /*0000*/ 	.dword	d_a
	.align		8
        /*0008*/ 	.dword	d_b
	.align		8
        /*0010*/ 	.dword	d_c


//--------------------- .text._Z9vectorAddi       --------------------------
	.section	.text._Z9vectorAddi,"ax",@progbits
	.align	128
        .global         _Z9vectorAddi
        .type           _Z9vectorAddi,@function
        .size           _Z9vectorAddi,(.L_x_1 - _Z9vectorAddi)
        .other          _Z9vectorAddi,@"STO_CUDA_ENTRY STV_DEFAULT"
_Z9vectorAddi:
.text._Z9vectorAddi:
[----:B------:R-:W-:Y:S01]  /*0000*/  LDC R1, c[0x0][0x37c] ;  /* 0x0000df00ff017b82 */ /* 0x000fe20000000800 */
[----:B------:R-:W0:Y:S07]  /*0010*/  S2R R0, SR_TID.X ;  /* 0x0000000000007919 */ /* 0x000e2e0000002100 */
[----:B------:R-:W0:Y:S01]  /*0020*/  S2UR UR4, SR_CTAID.X ;  /* 0x00000000000479c3 */ /* 0x000e220000002500 */
[----:B------:R-:W1:Y:S07]  /*0030*/  LDCU UR5, c[0x0][0x380] ;  /* 0x00007000ff0577ac */ /* 0x000e6e0008000800 */
[----:B------:R-:W0:Y:S02]  /*0040*/  LDC R9, c[0x0][0x360] ;  /* 0x0000d800ff097b82 */ /* 0x000e240000000800 */
[----:B0-----:R-:W-:-:S05]  /*0050*/  IMAD R9, R9, UR4, R0 ;  /* 0x0000000409097c24 */ /* 0x001fca000f8e0200 */
[----:B-1----:R-:W-:-:S13]  /*0060*/  ISETP.GE.AND P0, PT, R9, UR5, PT ;  /* 0x0000000509007c0c */ /* 0x002fda000bf06270 */
[----:B------:R-:W-:Y:S05]  /*0070*/  @P0 EXIT ;  /* 0x000000000000094d */ /* 0x000fea0003800000 */
[----:B------:R-:W0:Y:S01]  /*0080*/  LDC.64 R2, c[0x4][RZ] ;  /* 0x01000000ff027b82 */ /* 0x000e220000000a00 */
[----:B------:R-:W1:Y:S07]  /*0090*/  LDCU.64 UR4, c[0x0][0x358] ;  /* 0x00006b00ff0477ac */ /* 0x000e6e0008000a00 */
[----:B------:R-:W2:Y:S08]  /*00a0*/  LDC.64 R4, c[0x4][0x8] ;  /* 0x01000200ff047b82 */ /* 0x000eb00000000a00 */
[----:B------:R-:W3:Y:S01]  /*00b0*/  LDC.64 R6, c[0x4][0x10] ;  /* 0x01000400ff067b82 */ /* 0x000ee20000000a00 */
[----:B0-----:R-:W-:-:S06]  /*00c0*/  IMAD.WIDE R2, R9, 0x4, R2 ;  /* 0x0000000409027825 */ /* 0x001fcc00078e0202 */
[----:B-1----:R-:W4:Y:S01]  /*00d0*/  LDG.E R2, desc[UR4][R2.64] ;  /* 0x0000000402027981 */ /* 0x002f22000c1e1900 */
[----:B--2---:R-:W-:-:S06]  /*00e0*/  IMAD.WIDE R4, R9, 0x4, R4 ;  /* 0x0000000409047825 */ /* 0x004fcc00078e0204 */
[----:B------:R-:W4:Y:S01]  /*00f0*/  LDG.E R5, desc[UR4][R4.64] ;  /* 0x0000000404057981 */ /* 0x000f22000c1e1900 */
[----:B---3--:R-:W-:Y:S01]  /*0100*/  IMAD.WIDE R6, R9, 0x4, R6 ;  /* 0x0000000409067825 */ /* 0x008fe200078e0206 */
[----:B----4-:R-:W-:-:S05]  /*0110*/  IADD3 R9, PT, PT, R2, R5, RZ ;  /* 0x0000000502097210 */ /* 0x010fca0007ffe0ff */
[----:B------:R-:W-:Y:S01]  /*0120*/  STG.E desc[UR4][R6.64], R9 ;  /* 0x0000000906007986 */ /* 0x000fe2000c101904 */
[----:B------:R-:W-:Y:S05]  /*0130*/  EXIT ;  /* 0x000000000000794d */ /* 0x000fea0003800000 */
.L_x_0:
[----:B------:R-:W-:-:S00]  /*0140*/  BRA `(.L_x_0) ;  /* 0xfffffffc00fc7947 */ /* 0x000fc0000383ffff */
[----:B------:R-:W-:-:S00]  /*0150*/  NOP ;  /* 0x0000000000007918 */ /* 0x000fc00000000000 */
        /* <DEDUP_REMOVED lines=10> */
.L_x_1:


//--------------------- .nv.shared.reserved.0     --------------------------
	.section	.nv.shared.reserved.0,"aw",@nobits
	.weak		__nv_reservedSMEM_offset_0_alias
	.size		__nv_reservedSMEM_offset_0_alias, 0, 64
	.other		__nv_reservedSMEM_offset_0_alias,@"STO_CUDA_RESERVED_SHARED STV_DEFAULT"
__nv_reservedSMEM_offset_0_alias:
	.zero		0
	.zero		64


//--------------------- .nv.global                --------------------------
	.section	.nv.global,"aw",@nobits
	.align	4
.nv.global:
	.type		d_c,@object
	.size		d_c,(d_a - d_c)
d_c:
	.zero		16777216
	.type		d_a,@object
	.size		d_a,(d_b - d_a)
d_a:
	.zero		16777216
	.type		d_b,@object
	.size		d_b,(.L_1 - d_b)
d_b:
	.zero		16777216
.L_1:


//--------------------- .nv.constant0._Z9vectorAddi --------------------------
	.section	.nv.constant0._Z9vectorAddi,"a",@progbits
	.sectionflags	@""
	.align	4
.nv.constant0._Z9vectorAddi:
	.zero		900


//--------------------- SYMBOLS --------------------------

	.type		.nv.reservedSmem.offset0,@object
	.size		.nv.reservedSmem.offset0,0x4
